//
// Generated by NVIDIA NVVM Compiler
//
// Compiler Build ID: CL-36424714
// Cuda compilation tools, release 13.0, V13.0.88
// Based on NVVM 20.0.0
//

.version 9.0
.target sm_100
.address_size 64

	// .globl	_Z9bloom_gpuv

.visible .entry _Z9bloom_gpuv()
{


	ret;

}


// ===== COMPILED SASS (sm_100) =====

	.target	sm_100

	.elftype	@"ET_EXEC"


//--------------------- .note.nv.tkinfo           --------------------------
	.section	.note.nv.tkinfo,"",@"SHT_NOTE"
	.sectionflags	@"SHF_NOTE_NV_TKINFO"
	.tkinfo
        /*0018*/ 	.word	0x00000002
        /*0030*/ 	.string	""
        /*0030*/ 	.string	"ptxas"
        /*0030*/ 	.string	"Cuda compilation tools, release 13.0, V13.0.88"
        /*0030*/ 	.string	"Build cuda_13.0.r13.0/compiler.36424714_0"
        /*0030*/ 	.string	"-arch sm_100 -m 64 "



//--------------------- .note.nv.cuinfo           --------------------------
	.section	.note.nv.cuinfo,"",@"SHT_NOTE"
	.sectionflags	@"SHF_NOTE_NV_CUINFO"
        /*0018*/ 	.short	0x0002
        /*001a*/ 	.short	0x0064
        /*001c*/ 	.short	0x0082
	.zero		2


//--------------------- .nv.info                  --------------------------
	.section	.nv.info,"",@"SHT_CUDA_INFO"
	.align	4


	//----- nvinfo : EIATTR_REGCOUNT
	.align		4
        /*0000*/ 	.byte	0x04, 0x2f
        /*0002*/ 	.short	(.L_1 - .L_0)
	.align		4
.L_0:
        /*0004*/ 	.word	index@(_Z9bloom_gpuv)
        /*0008*/ 	.word	0x00000004


	//----- nvinfo : EIATTR_FRAME_SIZE
	.align		4
.L_1:
        /*000c*/ 	.byte	0x04, 0x11
        /*000e*/ 	.short	(.L_3 - .L_2)
	.align		4
.L_2:
        /*0010*/ 	.word	index@(_Z9bloom_gpuv)
        /*0014*/ 	.word	0x00000000


	//----- nvinfo : EIATTR_MIN_STACK_SIZE
	.align		4
.L_3:
        /*0018*/ 	.byte	0x04, 0x12
        /*001a*/ 	.short	(.L_5 - .L_4)
	.align		4
.L_4:
        /*001c*/ 	.word	index@(_Z9bloom_gpuv)
        /*0020*/ 	.word	0x00000000
.L_5:


//--------------------- .nv.compat                --------------------------
	.section	.nv.compat,"",@"SHT_CUDA_COMPAT_INFO"
	.align	4
        /*0000*/ 	.byte	0x02, 0x09, 0x00, 0x00, 0x02, 0x02, 0x01, 0x00, 0x02, 0x05, 0x05, 0x00, 0x03, 0x07, 0x01, 0x01
        /*0010*/ 	.byte	0x02, 0x03, 0x00, 0x00, 0x02, 0x06, 0x01, 0x00, 0x04, 0x0b, 0x08, 0x00, 0x09, 0x00, 0x00, 0x00
        /*0020*/ 	.byte	0x00, 0x00, 0x00, 0x00


//--------------------- .nv.info._Z9bloom_gpuv    --------------------------
	.section	.nv.info._Z9bloom_gpuv,"",@"SHT_CUDA_INFO"
	.sectionflags	@""
	.align	4


	//----- nvinfo : EIATTR_CUDA_API_VERSION
	.align		4
        /*0000*/ 	.byte	0x04, 0x37
        /*0002*/ 	.short	(.L_7 - .L_6)
.L_6:
        /*0004*/ 	.word	0x00000082


	//----- nvinfo : EIATTR_SPARSE_MMA_MASK
	.align		4
.L_7:
        /*0008*/ 	.byte	0x03, 0x50
        /*000a*/ 	.short	0x0000


	//----- nvinfo : EIATTR_MAXREG_COUNT
	.align		4
        /*000c*/ 	.byte	0x03, 0x1b
        /*000e*/ 	.short	0x00ff


	//----- nvinfo : EIATTR_MERCURY_ISA_VERSION
	.align		4
        /*0010*/ 	.byte	0x03, 0x5f
        /*0012*/ 	.short	0x0101


	//----- nvinfo : EIATTR_VRC_CTA_INIT_COUNT
	.align		4
        /*0014*/ 	.byte	0x02, 0x4a
	.zero		1
	.zero		1


	//----- nvinfo : EIATTR_EXIT_INSTR_OFFSETS
	.align		4
        /*0018*/ 	.byte	0x04, 0x1c
        /*001a*/ 	.short	(.L_9 - .L_8)


	//   ....[0]....
.L_8:
        /*001c*/ 	.word	0x00000010


	//----- nvinfo : EIATTR_SW_WAR
	.align		4
.L_9:
        /*0020*/ 	.byte	0x04, 0x36
        /*0022*/ 	.short	(.L_11 - .L_10)
.L_10:
        /*0024*/ 	.word	0x00000008
.L_11:


//--------------------- .nv.callgraph             --------------------------
	.section	.nv.callgraph,"",@"SHT_CUDA_CALLGRAPH"
	.align	4
	.sectionentsize	8
	.align		4
        /*0000*/ 	.word	0x00000000
	.align		4
        /*0004*/ 	.word	0xffffffff
	.align		4
        /*0008*/ 	.word	0x00000000
	.align		4
        /*000c*/ 	.word	0xfffffffe
	.align		4
        /*0010*/ 	.word	0x00000000
	.align		4
        /*0014*/ 	.word	0xfffffffd
	.align		4
        /*0018*/ 	.word	0x00000000
	.align		4
        /*001c*/ 	.word	0xfffffffc


//--------------------- .text._Z9bloom_gpuv       --------------------------
	.section	.text._Z9bloom_gpuv,"ax",@progbits
	.align	128
        .global         _Z9bloom_gpuv
        .type           _Z9bloom_gpuv,@function
        .size           _Z9bloom_gpuv,(.L_x_1 - _Z9bloom_gpuv)
        .other          _Z9bloom_gpuv,@"STO_CUDA_ENTRY STV_DEFAULT"
_Z9bloom_gpuv:
.text._Z9bloom_gpuv:
[----:B------:R-:W-:Y:S01]  /*0000*/  LDC R1, c[0x0][0x37c] ;  /* 0x0000df00ff017b82 */ /* 0x000fe20000000800 */
[----:B------:R-:W-:Y:S05]  /*0010*/  EXIT ;  /* 0x000000000000794d */ /* 0x000fea0003800000 */
.L_x_0:
[----:B------:R-:W-:-:S00]  /*0020*/  BRA `(.L_x_0) ;  /* 0xfffffffc00fc7947 */ /* 0x000fc0000383ffff */
[----:B------:R-:W-:-:S00]  /*0030*/  NOP ;  /* 0x0000000000007918 */ /* 0x000fc00000000000 */
        /* <DEDUP_REMOVED lines=12> */
.L_x_1:


//--------------------- .nv.shared.reserved.0     --------------------------
	.section	.nv.shared.reserved.0,"aw",@nobits
	.weak		__nv_reservedSMEM_offset_0_alias
	.size		__nv_reservedSMEM_offset_0_alias, 0, 64
	.other		__nv_reservedSMEM_offset_0_alias,@"STO_CUDA_RESERVED_SHARED STV_DEFAULT"
__nv_reservedSMEM_offset_0_alias:
	.zero		0
	.zero		64


//--------------------- .nv.constant0._Z9bloom_gpuv --------------------------
	.section	.nv.constant0._Z9bloom_gpuv,"a",@progbits
	.sectionflags	@""
	.align	4
.nv.constant0._Z9bloom_gpuv:
	.zero		896


//--------------------- SYMBOLS --------------------------

	.type		.nv.reservedSmem.offset0,@object
	.size		.nv.reservedSmem.offset0,0x4
